//
// Generated by NVIDIA NVVM Compiler
//
// Compiler Build ID: CL-36424714
// Cuda compilation tools, release 13.0, V13.0.88
// Based on NVVM 20.0.0
//

.version 9.0
.target sm_100
.address_size 64

	// .globl	filter_passthrough_kernel
.extern .func  (.param .b32 func_retval0) vprintf
(
	.param .b64 vprintf_param_0,
	.param .b64 vprintf_param_1
)
;
.global .align 1 .b8 $str[4] = {37, 100, 10};

.visible .entry filter_passthrough_kernel(
	.param .u64 .ptr .align 1 filter_passthrough_kernel_param_0,
	.param .u64 .ptr .align 1 filter_passthrough_kernel_param_1,
	.param .f32 filter_passthrough_kernel_param_2,
	.param .f32 filter_passthrough_kernel_param_3,
	.param .f32 filter_passthrough_kernel_param_4,
	.param .u32 filter_passthrough_kernel_param_5
)
{
	.local .align 8 .b8 	__local_depot0[8];
	.reg .b64 	%SP;
	.reg .b64 	%SPL;
	.reg .pred 	%p<5>;
	.reg .b16 	%rs<2>;
	.reg .b32 	%r<8>;
	.reg .b32 	%f<4>;
	.reg .b64 	%rd<13>;

	mov.u64 	%SPL, __local_depot0;
	cvta.local.u64 	%SP, %SPL;
	ld.param.u64 	%rd1, [filter_passthrough_kernel_param_0];
	ld.param.u64 	%rd2, [filter_passthrough_kernel_param_1];
	ld.param.f32 	%f1, [filter_passthrough_kernel_param_2];
	ld.param.f32 	%f2, [filter_passthrough_kernel_param_3];
	ld.param.u32 	%r2, [filter_passthrough_kernel_param_5];
	mov.u32 	%r3, %ctaid.x;
	mov.u32 	%r4, %ntid.x;
	mov.u32 	%r5, %tid.x;
	mad.lo.s32 	%r1, %r3, %r4, %r5;
	setp.lt.s32 	%p1, %r1, %r2;
	@%p1 bra 	$L__BB0_2;
	add.u64 	%rd3, %SP, 0;
	add.u64 	%rd4, %SPL, 0;
	st.local.u32 	[%rd4], %r1;
	mov.u64 	%rd5, $str;
	cvta.global.u64 	%rd6, %rd5;
	{ // callseq 0, 0
	.param .b64 param0;
	st.param.b64 	[param0], %rd6;
	.param .b64 param1;
	st.param.b64 	[param1], %rd3;
	.param .b32 retval0;
	call.uni (retval0), 
	vprintf, 
	(
	param0, 
	param1
	);
	ld.param.b32 	%r6, [retval0];
	} // callseq 0
	bra.uni 	$L__BB0_4;
$L__BB0_2:
	cvta.to.global.u64 	%rd7, %rd1;
	mul.wide.s32 	%rd8, %r1, 4;
	add.s64 	%rd9, %rd7, %rd8;
	ld.global.f32 	%f3, [%rd9];
	setp.geu.f32 	%p2, %f2, %f3;
	setp.geu.f32 	%p3, %f3, %f1;
	and.pred  	%p4, %p2, %p3;
	@%p4 bra 	$L__BB0_4;
	cvt.s64.s32 	%rd10, %r1;
	cvta.to.global.u64 	%rd11, %rd2;
	add.s64 	%rd12, %rd11, %rd10;
	mov.b16 	%rs1, 1;
	st.global.u8 	[%rd12], %rs1;
$L__BB0_4:
	ret;

}


// ===== COMPILED SASS (sm_100) =====

	.target	sm_100

	.elftype	@"ET_EXEC"


//--------------------- .note.nv.tkinfo           --------------------------
	.section	.note.nv.tkinfo,"",@"SHT_NOTE"
	.sectionflags	@"SHF_NOTE_NV_TKINFO"
	.tkinfo
        /*0018*/ 	.word	0x00000002
        /*0030*/ 	.string	""
        /*0030*/ 	.string	"ptxas"
        /*0030*/ 	.string	"Cuda compilation tools, release 13.0, V13.0.88"
        /*0030*/ 	.string	"Build cuda_13.0.r13.0/compiler.36424714_0"
        /*0030*/ 	.string	"-arch sm_100 -m 64 "



//--------------------- .note.nv.cuinfo           --------------------------
	.section	.note.nv.cuinfo,"",@"SHT_NOTE"
	.sectionflags	@"SHF_NOTE_NV_CUINFO"
        /*0018*/ 	.short	0x0002
        /*001a*/ 	.short	0x0064
        /*001c*/ 	.short	0x0082
	.zero		2


//--------------------- .nv.info                  --------------------------
	.section	.nv.info,"",@"SHT_CUDA_INFO"
	.align	4


	//----- nvinfo : EIATTR_REGCOUNT
	.align		4
        /*0000*/ 	.byte	0x04, 0x2f
        /*0002*/ 	.short	(.L_2 - .L_1)
	.align		4
.L_1:
        /*0004*/ 	.word	index@(filter_passthrough_kernel)
        /*0008*/ 	.word	0x00000018


	//----- nvinfo : EIATTR_FRAME_SIZE
	.align		4
.L_2:
        /*000c*/ 	.byte	0x04, 0x11
        /*000e*/ 	.short	(.L_4 - .L_3)
	.align		4
.L_3:
        /*0010*/ 	.word	index@(filter_passthrough_kernel)
        /*0014*/ 	.word	0x00000008


	//----- nvinfo : EIATTR_MIN_STACK_SIZE
	.align		4
.L_4:
        /*0018*/ 	.byte	0x04, 0x12
        /*001a*/ 	.short	(.L_6 - .L_5)
	.align		4
.L_5:
        /*001c*/ 	.word	index@(filter_passthrough_kernel)
        /*0020*/ 	.word	0x00000008
.L_6:


//--------------------- .nv.compat                --------------------------
	.section	.nv.compat,"",@"SHT_CUDA_COMPAT_INFO"
	.align	4
        /*0000*/ 	.byte	0x02, 0x09, 0x00, 0x00, 0x02, 0x02, 0x01, 0x00, 0x02, 0x05, 0x05, 0x00, 0x03, 0x07, 0x01, 0x01
        /*0010*/ 	.byte	0x02, 0x03, 0x00, 0x00, 0x02, 0x06, 0x01, 0x00, 0x04, 0x0b, 0x08, 0x00, 0x09, 0x00, 0x00, 0x00
        /*0020*/ 	.byte	0x00, 0x00, 0x00, 0x00


//--------------------- .nv.info.filter_passthrough_kernel --------------------------
	.section	.nv.info.filter_passthrough_kernel,"",@"SHT_CUDA_INFO"
	.sectionflags	@""
	.align	4


	//----- nvinfo : EIATTR_CUDA_API_VERSION
	.align		4
        /*0000*/ 	.byte	0x04, 0x37
        /*0002*/ 	.short	(.L_8 - .L_7)
.L_7:
        /*0004*/ 	.word	0x00000082


	//----- nvinfo : EIATTR_KPARAM_INFO
	.align		4
.L_8:
        /*0008*/ 	.byte	0x04, 0x17
        /*000a*/ 	.short	(.L_10 - .L_9)
.L_9:
        /*000c*/ 	.word	0x00000000
        /*0010*/ 	.short	0x0005
        /*0012*/ 	.short	0x001c
        /*0014*/ 	.byte	0x00, 0xf0, 0x11, 0x00


	//----- nvinfo : EIATTR_KPARAM_INFO
	.align		4
.L_10:
        /*0018*/ 	.byte	0x04, 0x17
        /*001a*/ 	.short	(.L_12 - .L_11)
.L_11:
        /*001c*/ 	.word	0x00000000
        /*0020*/ 	.short	0x0004
        /*0022*/ 	.short	0x0018
        /*0024*/ 	.byte	0x00, 0xf0, 0x11, 0x00


	//----- nvinfo : EIATTR_KPARAM_INFO
	.align		4
.L_12:
        /*0028*/ 	.byte	0x04, 0x17
        /*002a*/ 	.short	(.L_14 - .L_13)
.L_13:
        /*002c*/ 	.word	0x00000000
        /*0030*/ 	.short	0x0003
        /*0032*/ 	.short	0x0014
        /*0034*/ 	.byte	0x00, 0xf0, 0x11, 0x00


	//----- nvinfo : EIATTR_KPARAM_INFO
	.align		4
.L_14:
        /*0038*/ 	.byte	0x04, 0x17
        /*003a*/ 	.short	(.L_16 - .L_15)
.L_15:
        /*003c*/ 	.word	0x00000000
        /*0040*/ 	.short	0x0002
        /*0042*/ 	.short	0x0010
        /*0044*/ 	.byte	0x00, 0xf0, 0x11, 0x00


	//----- nvinfo : EIATTR_KPARAM_INFO
	.align		4
.L_16:
        /*0048*/ 	.byte	0x04, 0x17
        /*004a*/ 	.short	(.L_18 - .L_17)
.L_17:
        /*004c*/ 	.word	0x00000000
        /*0050*/ 	.short	0x0001
        /*0052*/ 	.short	0x0008
        /*0054*/ 	.byte	0x00, 0xf5, 0x21, 0x00


	//----- nvinfo : EIATTR_KPARAM_INFO
	.align		4
.L_18:
        /*0058*/ 	.byte	0x04, 0x17
        /*005a*/ 	.short	(.L_20 - .L_19)
.L_19:
        /*005c*/ 	.word	0x00000000
        /*0060*/ 	.short	0x0000
        /*0062*/ 	.short	0x0000
        /*0064*/ 	.byte	0x00, 0xf5, 0x21, 0x00


	//----- nvinfo : EIATTR_SPARSE_MMA_MASK
	.align		4
.L_20:
        /*0068*/ 	.byte	0x03, 0x50
        /*006a*/ 	.short	0x0000


	//----- nvinfo : EIATTR_MAXREG_COUNT
	.align		4
        /*006c*/ 	.byte	0x03, 0x1b
        /*006e*/ 	.short	0x00ff


	//----- nvinfo : EIATTR_EXTERNS
	.align		4
        /*0070*/ 	.byte	0x04, 0x0f
        /*0072*/ 	.short	(.L_22 - .L_21)


	//   ....[0]....
	.align		4
.L_21:
        /*0074*/ 	.word	index@(vprintf)


	//----- nvinfo : EIATTR_MERCURY_ISA_VERSION
	.align		4
.L_22:
        /*0078*/ 	.byte	0x03, 0x5f
        /*007a*/ 	.short	0x0101


	//----- nvinfo : EIATTR_VRC_CTA_INIT_COUNT
	.align		4
        /*007c*/ 	.byte	0x02, 0x4a
	.zero		1
	.zero		1


	//----- nvinfo : EIATTR_SYSCALL_OFFSETS
	.align		4
        /*0080*/ 	.byte	0x04, 0x46
        /*0082*/ 	.short	(.L_24 - .L_23)


	//   ....[0]....
.L_23:
        /*0084*/ 	.word	0x00000150


	//----- nvinfo : EIATTR_EXIT_INSTR_OFFSETS
	.align		4
.L_24:
        /*0088*/ 	.byte	0x04, 0x1c
        /*008a*/ 	.short	(.L_26 - .L_25)


	//   ....[0]....
.L_25:
        /*008c*/ 	.word	0x00000160


	//   ....[1]....
        /*0090*/ 	.word	0x000001d0


	//   ....[2]....
        /*0094*/ 	.word	0x00000240


	//----- nvinfo : EIATTR_CRS_STACK_SIZE
	.align		4
.L_26:
        /*0098*/ 	.byte	0x04, 0x1e
        /*009a*/ 	.short	(.L_28 - .L_27)
.L_27:
        /*009c*/ 	.word	0x00000000


	//----- nvinfo : EIATTR_CBANK_PARAM_SIZE
	.align		4
.L_28:
        /*00a0*/ 	.byte	0x03, 0x19
        /*00a2*/ 	.short	0x0020


	//----- nvinfo : EIATTR_PARAM_CBANK
	.align		4
        /*00a4*/ 	.byte	0x04, 0x0a
        /*00a6*/ 	.short	(.L_30 - .L_29)
	.align		4
.L_29:
        /*00a8*/ 	.word	index@(.nv.constant0.filter_passthrough_kernel)
        /*00ac*/ 	.short	0x0380
        /*00ae*/ 	.short	0x0020


	//----- nvinfo : EIATTR_SW_WAR
	.align		4
.L_30:
        /*00b0*/ 	.byte	0x04, 0x36
        /*00b2*/ 	.short	(.L_32 - .L_31)
.L_31:
        /*00b4*/ 	.word	0x00000008
.L_32:


//--------------------- .nv.callgraph             --------------------------
	.section	.nv.callgraph,"",@"SHT_CUDA_CALLGRAPH"
	.align	4
	.sectionentsize	8
	.align		4
        /*0000*/ 	.word	0x00000000
	.align		4
        /*0004*/ 	.word	0xffffffff
	.align		4
        /*0008*/ 	.word	index@(filter_passthrough_kernel)
	.align		4
        /*000c*/ 	.word	index@(vprintf)
	.align		4
        /*0010*/ 	.word	0x00000000
	.align		4
        /*0014*/ 	.word	0xfffffffe
	.align		4
        /*0018*/ 	.word	0x00000000
	.align		4
        /*001c*/ 	.word	0xfffffffd
	.align		4
        /*0020*/ 	.word	0x00000000
	.align		4
        /*0024*/ 	.word	0xfffffffc


//--------------------- .nv.constant4             --------------------------
	.section	.nv.constant4,"a",@progbits
	.align	8
	.align		8
.nv.constant4:
        /*0000*/ 	.dword	vprintf
	.align		8
        /*0008*/ 	.dword	$str


//--------------------- .text.filter_passthrough_kernel --------------------------
	.section	.text.filter_passthrough_kernel,"ax",@progbits
	.align	128
        .global         filter_passthrough_kernel
        .type           filter_passthrough_kernel,@function
        .size           filter_passthrough_kernel,(.L_x_3 - filter_passthrough_kernel)
        .other          filter_passthrough_kernel,@"STO_CUDA_ENTRY STV_DEFAULT"
filter_passthrough_kernel:
.text.filter_passthrough_kernel:
[----:B------:R-:W0:Y:S01]  /*0000*/  LDC R1, c[0x0][0x37c] ;  /* 0x0000df00ff017b82 */ /* 0x000e220000000800 */
[----:B------:R-:W1:Y:S01]  /*0010*/  S2R R3, SR_TID.X ;  /* 0x0000000000037919 */ /* 0x000e620000002100 */
[----:B------:R-:W2:Y:S06]  /*0020*/  LDCU UR5, c[0x0][0x2fc] ;  /* 0x00005f80ff0577ac */ /* 0x000eac0008000800 */
[----:B------:R-:W1:Y:S01]  /*0030*/  S2UR UR6, SR_CTAID.X ;  /* 0x00000000000679c3 */ /* 0x000e620000002500 */
[----:B0-----:R-:W-:Y:S01]  /*0040*/  VIADD R1, R1, 0xfffffff8 ;  /* 0xfffffff801017836 */ /* 0x001fe20000000000 */
[----:B------:R-:W0:Y:S01]  /*0050*/  LDCU UR7, c[0x0][0x39c] ;  /* 0x00007380ff0777ac */ /* 0x000e220008000800 */
[----:B------:R-:W3:Y:S05]  /*0060*/  LDCU UR4, c[0x0][0x2f8] ;  /* 0x00005f00ff0477ac */ /* 0x000eea0008000800 */
[----:B------:R-:W1:Y:S01]  /*0070*/  LDC R0, c[0x0][0x360] ;  /* 0x0000d800ff007b82 */ /* 0x000e620000000800 */
[----:B------:R-:W4:Y:S01]  /*0080*/  LDCU.64 UR36, c[0x0][0x358] ;  /* 0x00006b00ff2477ac */ /* 0x000f220008000a00 */
[----:B---3--:R-:W-:-:S05]  /*0090*/  IADD3 R6, P1, PT, R1, UR4, RZ ;  /* 0x0000000401067c10 */ /* 0x008fca000ff3e0ff */
[----:B--2---:R-:W-:Y:S02]  /*00a0*/  IMAD.X R7, RZ, RZ, UR5, P1 ;  /* 0x00000005ff077e24 */ /* 0x004fe400088e06ff */
[----:B-1----:R-:W-:-:S05]  /*00b0*/  IMAD R0, R0, UR6, R3 ;  /* 0x0000000600007c24 */ /* 0x002fca000f8e0203 */
[----:B0-----:R-:W-:-:S13]  /*00c0*/  ISETP.GE.AND P0, PT, R0, UR7, PT ;  /* 0x0000000700007c0c */ /* 0x001fda000bf06270 */
[----:B----4-:R-:W-:Y:S05]  /*00d0*/  @!P0 BRA `(.L_x_0) ;  /* 0x0000000000248947 */ /* 0x010fea0003800000 */
[----:B------:R-:W-:Y:S01]  /*00e0*/  MOV R2, 0x0 ;  /* 0x0000000000027802 */ /* 0x000fe20000000f00 */
[----:B------:R0:W-:Y:S01]  /*00f0*/  STL [R1], R0 ;  /* 0x0000000001007387 */ /* 0x0001e20000100800 */
[----:B------:R-:W1:Y:S04]  /*0100*/  LDCU.64 UR4, c[0x4][0x8] ;  /* 0x01000100ff0477ac */ /* 0x000e680008000a00 */
[----:B------:R-:W2:Y:S01]  /*0110*/  LDC.64 R2, c[0x4][R2] ;  /* 0x0100000002027b82 */ /* 0x000ea20000000a00 */
[----:B-1----:R-:W-:Y:S02]  /*0120*/  IMAD.U32 R4, RZ, RZ, UR4 ;  /* 0x00000004ff047e24 */ /* 0x002fe4000f8e00ff */
[----:B0-----:R-:W-:-:S07]  /*0130*/  IMAD.U32 R5, RZ, RZ, UR5 ;  /* 0x00000005ff057e24 */ /* 0x001fce000f8e00ff */
[----:B------:R-:W-:-:S07]  /*0140*/  LEPC R20, `(.L_x_1) ;  /* 0x000000001014794e */ /* 0x000fce0000000000 */
[----:B--2---:R-:W-:Y:S05]  /*0150*/  CALL.ABS.NOINC R2 ;  /* 0x0000000002007343 */ /* 0x004fea0003c00000 */
.L_x_1:
[----:B------:R-:W-:Y:S05]  /*0160*/  EXIT ;  /* 0x000000000000794d */ /* 0x000fea0003800000 */
.L_x_0:
[----:B------:R-:W0:Y:S01]  /*0170*/  LDC.64 R2, c[0x0][0x380] ;  /* 0x0000e000ff027b82 */ /* 0x000e220000000a00 */
[----:B------:R-:W1:Y:S01]  /*0180*/  LDCU.64 UR4, c[0x0][0x390] ;  /* 0x00007200ff0477ac */ /* 0x000e620008000a00 */
[----:B0-----:R-:W-:-:S06]  /*0190*/  IMAD.WIDE R2, R0, 0x4, R2 ;  /* 0x0000000400027825 */ /* 0x001fcc00078e0202 */
[----:B------:R-:W1:Y:S02]  /*01a0*/  LDG.E R2, desc[UR36][R2.64] ;  /* 0x0000002402027981 */ /* 0x000e64000c1e1900 */
[C---:B-1----:R-:W-:Y:S02]  /*01b0*/  FSETP.GEU.AND P0, PT, R2.reuse, UR4, PT ;  /* 0x0000000402007c0b */ /* 0x042fe4000bf0e000 */
[----:B------:R-:W-:-:S13]  /*01c0*/  FSETP.LEU.AND P1, PT, R2, UR5, PT ;  /* 0x0000000502007c0b */ /* 0x000fda000bf2b000 */
[----:B------:R-:W-:Y:S05]  /*01d0*/  @P0 EXIT P1 ;  /* 0x000000000000094d */ /* 0x000fea0000800000 */
[----:B------:R-:W0:Y:S01]  /*01e0*/  LDCU.64 UR4, c[0x0][0x388] ;  /* 0x00007100ff0477ac */ /* 0x000e220008000a00 */
[----:B------:R-:W-:Y:S01]  /*01f0*/  IMAD.MOV.U32 R4, RZ, RZ, 0x1 ;  /* 0x00000001ff047424 */ /* 0x000fe200078e00ff */
[----:B0-----:R-:W-:-:S04]  /*0200*/  IADD3 R2, P0, PT, R0, UR4, RZ ;  /* 0x0000000400027c10 */ /* 0x001fc8000ff1e0ff */
[----:B------:R-:W-:Y:S02]  /*0210*/  LEA.HI.X.SX32 R3, R0, UR5, 0x1, P0 ;  /* 0x0000000500037c11 */ /* 0x000fe400080f0eff */
[----:B------:R-:W-:-:S05]  /*0220*/  PRMT R0, R4, 0x7610, R0 ;  /* 0x0000761004007816 */ /* 0x000fca0000000000 */
[----:B------:R-:W-:Y:S01]  /*0230*/  STG.E.U8 desc[UR36][R2.64], R0 ;  /* 0x0000000002007986 */ /* 0x000fe2000c101124 */
[----:B------:R-:W-:Y:S05]  /*0240*/  EXIT ;  /* 0x000000000000794d */ /* 0x000fea0003800000 */
.L_x_2:
[----:B------:R-:W-:-:S00]  /*0250*/  BRA `(.L_x_2) ;  /* 0xfffffffc00fc7947 */ /* 0x000fc0000383ffff */
[----:B------:R-:W-:-:S00]  /*0260*/  NOP ;  /* 0x0000000000007918 */ /* 0x000fc00000000000 */
        /* <DEDUP_REMOVED lines=9> */
.L_x_3:


//--------------------- .nv.global.init           --------------------------
	.section	.nv.global.init,"aw",@progbits
.nv.global.init:
	.type		$str,@object
	.size		$str,(.L_0 - $str)
$str:
        /*0000*/ 	.byte	0x25, 0x64, 0x0a, 0x00
.L_0:


//--------------------- .nv.shared.reserved.0     --------------------------
	.section	.nv.shared.reserved.0,"aw",@nobits
	.weak		__nv_reservedSMEM_offset_0_alias
	.size		__nv_reservedSMEM_offset_0_alias, 0, 64
	.other		__nv_reservedSMEM_offset_0_alias,@"STO_CUDA_RESERVED_SHARED STV_DEFAULT"
__nv_reservedSMEM_offset_0_alias:
	.zero		0
	.zero		64


//--------------------- .nv.constant0.filter_passthrough_kernel --------------------------
	.section	.nv.constant0.filter_passthrough_kernel,"a",@progbits
	.sectionflags	@""
	.align	4
.nv.constant0.filter_passthrough_kernel:
	.zero		928


//--------------------- SYMBOLS --------------------------

	.type		.nv.reservedSmem.offset0,@object
	.size		.nv.reservedSmem.offset0,0x4
	.type		vprintf,@function
